	.headerflags	@"EF_CUDA_TEXMODE_UNIFIED EF_CUDA_64BIT_ADDRESS EF_CUDA_ACCELERATORS EF_CUDA_SM90 EF_CUDA_VIRTUAL_SM(EF_CUDA_SM90)"
	.elftype	@"ET_EXEC"


//--------------------- .nv.info                  --------------------------
	.section	.nv.info,"",@"SHT_CUDA_INFO"
	.align	4


	//----- nvinfo : EIATTR_REGCOUNT
	.align		4
        /*0000*/ 	.byte	0x04, 0x2f
        /*0002*/ 	.short	(.L_1 - .L_0)
	.align		4
.L_0:
        /*0004*/ 	.word	index@(triton_poi_fused_add_convolution_mul_19)
        /*0008*/ 	.word	0x00000012


	//----- nvinfo : EIATTR_MIN_STACK_SIZE
	.align		4
.L_1:
        /*000c*/ 	.byte	0x04, 0x12
        /*000e*/ 	.short	(.L_3 - .L_2)
	.align		4
.L_2:
        /*0010*/ 	.word	index@(triton_poi_fused_add_convolution_mul_19)
        /*0014*/ 	.word	0x00000000


	//----- nvinfo : EIATTR_FRAME_SIZE
	.align		4
.L_3:
        /*0018*/ 	.byte	0x04, 0x11
        /*001a*/ 	.short	(.L_5 - .L_4)
	.align		4
.L_4:
        /*001c*/ 	.word	index@(triton_poi_fused_add_convolution_mul_19)
        /*0020*/ 	.word	0x00000000


	//----- nvinfo : EIATTR_MIN_STACK_SIZE
	.align		4
.L_5:
        /*0024*/ 	.byte	0x04, 0x12
        /*0026*/ 	.short	(.L_7 - .L_6)
	.align		4
.L_6:
        /*0028*/ 	.word	index@(triton_poi_fused_add_convolution_mul_19)
        /*002c*/ 	.word	0x00000000
.L_7:


//--------------------- .nv.info.triton_poi_fused_add_convolution_mul_19 --------------------------
	.section	.nv.info.triton_poi_fused_add_convolution_mul_19,"",@"SHT_CUDA_INFO"
	.sectionflags	@""
	.align	4


	//----- nvinfo : EIATTR_CUDA_API_VERSION
	.align		4
        /*0000*/ 	.byte	0x04, 0x37
        /*0002*/ 	.short	(.L_9 - .L_8)
.L_8:
        /*0004*/ 	.word	0x0000007c


	//----- nvinfo : EIATTR_KPARAM_INFO
	.align		4
.L_9:
        /*0008*/ 	.byte	0x04, 0x17
        /*000a*/ 	.short	(.L_11 - .L_10)
.L_10:
        /*000c*/ 	.word	0x00000000
        /*0010*/ 	.short	0x0005
        /*0012*/ 	.short	0x0028
        /*0014*/ 	.byte	0x00, 0xf0, 0x11, 0x00


	//----- nvinfo : EIATTR_KPARAM_INFO
	.align		4
.L_11:
        /*0018*/ 	.byte	0x04, 0x17
        /*001a*/ 	.short	(.L_13 - .L_12)
.L_12:
        /*001c*/ 	.word	0x00000000
        /*0020*/ 	.short	0x0004
        /*0022*/ 	.short	0x0020
        /*0024*/ 	.byte	0x00, 0xf4, 0x21, 0x00


	//----- nvinfo : EIATTR_KPARAM_INFO
	.align		4
.L_13:
        /*0028*/ 	.byte	0x04, 0x17
        /*002a*/ 	.short	(.L_15 - .L_14)
.L_14:
        /*002c*/ 	.word	0x00000000
        /*0030*/ 	.short	0x0003
        /*0032*/ 	.short	0x0018
        /*0034*/ 	.byte	0x00, 0xf4, 0x21, 0x00


	//----- nvinfo : EIATTR_KPARAM_INFO
	.align		4
.L_15:
        /*0038*/ 	.byte	0x04, 0x17
        /*003a*/ 	.short	(.L_17 - .L_16)
.L_16:
        /*003c*/ 	.word	0x00000000
        /*0040*/ 	.short	0x0002
        /*0042*/ 	.short	0x0010
        /*0044*/ 	.byte	0x00, 0xf4, 0x21, 0x00


	//----- nvinfo : EIATTR_KPARAM_INFO
	.align		4
.L_17:
        /*0048*/ 	.byte	0x04, 0x17
        /*004a*/ 	.short	(.L_19 - .L_18)
.L_18:
        /*004c*/ 	.word	0x00000000
        /*0050*/ 	.short	0x0001
        /*0052*/ 	.short	0x0008
        /*0054*/ 	.byte	0x00, 0xf4, 0x21, 0x00


	//----- nvinfo : EIATTR_KPARAM_INFO
	.align		4
.L_19:
        /*0058*/ 	.byte	0x04, 0x17
        /*005a*/ 	.short	(.L_21 - .L_20)
.L_20:
        /*005c*/ 	.word	0x00000000
        /*0060*/ 	.short	0x0000
        /*0062*/ 	.short	0x0000
        /*0064*/ 	.byte	0x00, 0xf4, 0x21, 0x00


	//----- nvinfo : EIATTR_SPARSE_MMA_MASK
	.align		4
.L_21:
        /*0068*/ 	.byte	0x03, 0x50
        /*006a*/ 	.short	0x0000


	//----- nvinfo : EIATTR_MAXREG_COUNT
	.align		4
        /*006c*/ 	.byte	0x03, 0x1b
        /*006e*/ 	.short	0x00ff


	//----- nvinfo : EIATTR_EXIT_INSTR_OFFSETS
	.align		4
        /*0070*/ 	.byte	0x04, 0x1c
        /*0072*/ 	.short	(.L_23 - .L_22)


	//   ....[0]....
.L_22:
        /*0074*/ 	.word	0x00000200


	//----- nvinfo : EIATTR_REQNTID
	.align		4
.L_23:
        /*0078*/ 	.byte	0x04, 0x10
        /*007a*/ 	.short	(.L_25 - .L_24)
.L_24:
        /*007c*/ 	.word	0x00000100
        /*0080*/ 	.word	0x00000001
        /*0084*/ 	.word	0x00000001


	//----- nvinfo : EIATTR_CBANK_PARAM_SIZE
	.align		4
.L_25:
        /*0088*/ 	.byte	0x03, 0x19
        /*008a*/ 	.short	0x002c


	//----- nvinfo : EIATTR_PARAM_CBANK
	.align		4
        /*008c*/ 	.byte	0x04, 0x0a
        /*008e*/ 	.short	(.L_27 - .L_26)
	.align		4
.L_26:
        /*0090*/ 	.word	index@(.nv.constant0.triton_poi_fused_add_convolution_mul_19)
        /*0094*/ 	.short	0x0210
        /*0096*/ 	.short	0x002c


	//----- nvinfo : EIATTR_SW_WAR
	.align		4
.L_27:
        /*0098*/ 	.byte	0x04, 0x36
        /*009a*/ 	.short	(.L_29 - .L_28)
.L_28:
        /*009c*/ 	.word	0x00000008
.L_29:


//--------------------- .nv.callgraph             --------------------------
	.section	.nv.callgraph,"",@"SHT_CUDA_CALLGRAPH"
	.align	4
	.sectionentsize	8
	.align		4
        /*0000*/ 	.word	0x00000000
	.align		4
        /*0004*/ 	.word	0xffffffff
	.align		4
        /*0008*/ 	.word	0x00000000
	.align		4
        /*000c*/ 	.word	0xfffffffe
	.align		4
        /*0010*/ 	.word	0x00000000
	.align		4
        /*0014*/ 	.word	0xfffffffd
	.align		4
        /*0018*/ 	.word	0x00000000
	.align		4
        /*001c*/ 	.word	0xfffffffc


//--------------------- .text.triton_poi_fused_add_convolution_mul_19 --------------------------
	.section	.text.triton_poi_fused_add_convolution_mul_19,"ax",@progbits
	.align	128
        .global         triton_poi_fused_add_convolution_mul_19
        .type           triton_poi_fused_add_convolution_mul_19,@function
        .size           triton_poi_fused_add_convolution_mul_19,(.L_x_1 - triton_poi_fused_add_convolution_mul_19)
        .other          triton_poi_fused_add_convolution_mul_19,@"STO_CUDA_ENTRY STV_DEFAULT"
triton_poi_fused_add_convolution_mul_19:
.text.triton_poi_fused_add_convolution_mul_19:
[----:B------:R-:W-:Y:S01]  /*0000*/  LDC R1, c[0x0][0x28] ;  /* 0x00000a00ff017b82 */ /* 0x000fe20000000800 */
[----:B------:R-:W1:Y:S07]  /*0010*/  S2R R0, SR_TID.X ;  /* 0x0000000000007919 */ /* 0x000e6e0000002100 */
[----:B------:R-:W2:Y:S01]  /*0020*/  LDC.64 R6, c[0x0][0x218] ;  /* 0x00008600ff067b82 */ /* 0x000ea20000000a00 */
[----:B------:R-:W-:Y:S01]  /*0030*/  ULDC.64 UR4, c[0x0][0x208] ;  /* 0x0000820000047ab9 */ /* 0x000fe20000000a00 */
[----:B------:R-:W3:Y:S06]  /*0040*/  S2R R11, SR_CTAID.X ;  /* 0x00000000000b7919 */ /* 0x000eec0000002500 */
[----:B------:R-:W4:Y:S08]  /*0050*/  LDC.64 R2, c[0x0][0x210] ;  /* 0x00008400ff027b82 */ /* 0x000f300000000a00 */
[----:B------:R-:W5:Y:S08]  /*0060*/  LDC.64 R8, c[0x0][0x228] ;  /* 0x00008a00ff087b82 */ /* 0x000f700000000a00 */
[----:B------:R-:W2:Y:S01]  /*0070*/  LDC.64 R4, c[0x0][0x220] ;  /* 0x00008800ff047b82 */ /* 0x000ea20000000a00 */
[----:B-1----:R-:W-:-:S04]  /*0080*/  SHF.L.U32 R0, R0, 0x1, RZ ;  /* 0x0000000100007819 */ /* 0x002fc800000006ff */
[----:B------:R-:W-:Y:S02]  /*0090*/  LOP3.LUT R0, R0, 0x1fe, RZ, 0xc0, !PT ;  /* 0x000001fe00007812 */ /* 0x000fe400078ec0ff */
[----:B---3--:R-:W-:Y:S02]  /*00a0*/  SHF.R.S32.HI R10, RZ, 0x16, R11 ;  /* 0x00000016ff0a7819 */ /* 0x008fe4000001140b */
[----:B------:R-:W-:Y:S02]  /*00b0*/  LEA R0, R11, R0, 0x9 ;  /* 0x000000000b007211 */ /* 0x000fe400078e48ff */
[----:B------:R-:W-:-:S03]  /*00c0*/  SGXT R11, R10, 0x1 ;  /* 0x000000010a0b781a */ /* 0x000fc60000000200 */
[----:B----4-:R-:W-:Y:S01]  /*00d0*/  IMAD.WIDE R2, R0, 0x4, R2 ;  /* 0x0000000400027825 */ /* 0x010fe200078e0202 */
[----:B------:R-:W-:-:S03]  /*00e0*/  LEA.HI R11, R11, R0, RZ, 0x9 ;  /* 0x000000000b0b7211 */ /* 0x000fc600078f48ff */
[----:B0-2---:R-:W-:Y:S01]  /*00f0*/  IMAD.WIDE R4, R0, 0x4, R4 ;  /* 0x0000000400047825 */ /* 0x005fe200078e0204 */
[----:B------:R-:W-:Y:S01]  /*0100*/  LOP3.LUT R11, R11, 0xfffffe00, RZ, 0xc0, !PT ;  /* 0xfffffe000b0b7812 */ /* 0x000fe200078ec0ff */
[----:B------:R-:W2:Y:S03]  /*0110*/  LDG.E.64 R12, desc[UR4][R2.64] ;  /* 0x00000004020c7981 */ /* 0x000ea6000c1e1b00 */
[----:B------:R-:W-:Y:S01]  /*0120*/  IADD3 R11, R0, -R11, RZ ;  /* 0x8000000b000b7210 */ /* 0x000fe20007ffe0ff */
[----:B------:R-:W3:Y:S04]  /*0130*/  LDG.E.64 R4, desc[UR4][R4.64] ;  /* 0x0000000404047981 */ /* 0x000ee8000c1e1b00 */
[----:B------:R-:W-:-:S04]  /*0140*/  IMAD.WIDE R6, R11, 0x4, R6 ;  /* 0x000000040b067825 */ /* 0x000fc800078e0206 */
[----:B-----5:R-:W-:Y:S02]  /*0150*/  IMAD.WIDE R8, R11, 0x4, R8 ;  /* 0x000000040b087825 */ /* 0x020fe400078e0208 */
[----:B------:R-:W2:Y:S01]  /*0160*/  LDG.E.EL.64 R6, desc[UR4][R6.64] ;  /* 0x0000000406067981 */ /* 0x000ea2000c2e1b00 */
[----:B------:R-:W0:Y:S03]  /*0170*/  LDC.64 R10, c[0x0][0x230] ;  /* 0x00008c00ff0a7b82 */ /* 0x000e260000000a00 */
[----:B------:R-:W3:Y:S01]  /*0180*/  LDG.E.EL.64 R8, desc[UR4][R8.64] ;  /* 0x0000000408087981 */ /* 0x000ee2000c2e1b00 */
[----:B0-----:R-:W-:-:S04]  /*0190*/  IMAD.WIDE R10, R0, 0x4, R10 ;  /* 0x00000004000a7825 */ /* 0x001fc800078e020a */
[----:B--2---:R-:W-:Y:S01]  /*01a0*/  FADD R12, R12, R6 ;  /* 0x000000060c0c7221 */ /* 0x004fe20000000000 */
[----:B------:R-:W-:-:S03]  /*01b0*/  FADD R13, R13, R7 ;  /* 0x000000070d0d7221 */ /* 0x000fc60000000000 */
[----:B---3--:R-:W-:Y:S01]  /*01c0*/  FFMA R14, R8, R12, R4 ;  /* 0x0000000c080e7223 */ /* 0x008fe20000000004 */
[----:B------:R-:W-:Y:S01]  /*01d0*/  FFMA R15, R9, R13, R5 ;  /* 0x0000000d090f7223 */ /* 0x000fe20000000005 */
[----:B------:R-:W-:Y:S04]  /*01e0*/  STG.E.64 desc[UR4][R2.64], R12 ;  /* 0x0000000c02007986 */ /* 0x000fe8000c101b04 */
[----:B------:R-:W-:Y:S01]  /*01f0*/  STG.E.64 desc[UR4][R10.64], R14 ;  /* 0x0000000e0a007986 */ /* 0x000fe2000c101b04 */
[----:B------:R-:W-:Y:S05]  /*0200*/  EXIT ;  /* 0x000000000000794d */ /* 0x000fea0003800000 */
.L_x_0:
[----:B------:R-:W-:-:S00]  /*0210*/  BRA `(.L_x_0) ;  /* 0xfffffffc00fc7947 */ /* 0x000fc0000383ffff */
[----:B------:R-:W-:-:S00]  /*0220*/  NOP ;  /* 0x0000000000007918 */ /* 0x000fc00000000000 */
        /* <DEDUP_REMOVED lines=13> */
.L_x_1:


//--------------------- .nv.constant0.triton_poi_fused_add_convolution_mul_19 --------------------------
	.section	.nv.constant0.triton_poi_fused_add_convolution_mul_19,"a",@progbits
	.sectionflags	@""
	.align	4
.nv.constant0.triton_poi_fused_add_convolution_mul_19:
	.zero		572
